//
// Generated by NVIDIA NVVM Compiler
//
// Compiler Build ID: CL-36424714
// Cuda compilation tools, release 13.0, V13.0.88
// Based on NVVM 20.0.0
//

.version 9.0
.target sm_100
.address_size 64

	// .globl	_Z15vectorAddKernelPKiS0_Pii

.visible .entry _Z15vectorAddKernelPKiS0_Pii(
	.param .u64 .ptr .align 1 _Z15vectorAddKernelPKiS0_Pii_param_0,
	.param .u64 .ptr .align 1 _Z15vectorAddKernelPKiS0_Pii_param_1,
	.param .u64 .ptr .align 1 _Z15vectorAddKernelPKiS0_Pii_param_2,
	.param .u32 _Z15vectorAddKernelPKiS0_Pii_param_3
)
{
	.reg .pred 	%p<2>;
	.reg .b32 	%r<9>;
	.reg .b64 	%rd<11>;

	ld.param.u64 	%rd1, [_Z15vectorAddKernelPKiS0_Pii_param_0];
	ld.param.u64 	%rd2, [_Z15vectorAddKernelPKiS0_Pii_param_1];
	ld.param.u64 	%rd3, [_Z15vectorAddKernelPKiS0_Pii_param_2];
	ld.param.u32 	%r2, [_Z15vectorAddKernelPKiS0_Pii_param_3];
	mov.u32 	%r3, %ctaid.x;
	mov.u32 	%r4, %ntid.x;
	mov.u32 	%r5, %tid.x;
	mad.lo.s32 	%r1, %r3, %r4, %r5;
	setp.ge.s32 	%p1, %r1, %r2;
	@%p1 bra 	$L__BB0_2;
	cvta.to.global.u64 	%rd4, %rd1;
	cvta.to.global.u64 	%rd5, %rd2;
	cvta.to.global.u64 	%rd6, %rd3;
	mul.wide.s32 	%rd7, %r1, 4;
	add.s64 	%rd8, %rd4, %rd7;
	ld.global.u32 	%r6, [%rd8];
	add.s64 	%rd9, %rd5, %rd7;
	ld.global.u32 	%r7, [%rd9];
	add.s32 	%r8, %r7, %r6;
	add.s64 	%rd10, %rd6, %rd7;
	st.global.u32 	[%rd10], %r8;
$L__BB0_2:
	ret;

}


// ===== COMPILED SASS (sm_100) =====

	.target	sm_100

	.elftype	@"ET_EXEC"


//--------------------- .note.nv.tkinfo           --------------------------
	.section	.note.nv.tkinfo,"",@"SHT_NOTE"
	.sectionflags	@"SHF_NOTE_NV_TKINFO"
	.tkinfo
        /*0018*/ 	.word	0x00000002
        /*0030*/ 	.string	""
        /*0030*/ 	.string	"ptxas"
        /*0030*/ 	.string	"Cuda compilation tools, release 13.0, V13.0.88"
        /*0030*/ 	.string	"Build cuda_13.0.r13.0/compiler.36424714_0"
        /*0030*/ 	.string	"-arch sm_100 -m 64 "



//--------------------- .note.nv.cuinfo           --------------------------
	.section	.note.nv.cuinfo,"",@"SHT_NOTE"
	.sectionflags	@"SHF_NOTE_NV_CUINFO"
        /*0018*/ 	.short	0x0002
        /*001a*/ 	.short	0x0064
        /*001c*/ 	.short	0x0082
	.zero		2


//--------------------- .nv.info                  --------------------------
	.section	.nv.info,"",@"SHT_CUDA_INFO"
	.align	4


	//----- nvinfo : EIATTR_REGCOUNT
	.align		4
        /*0000*/ 	.byte	0x04, 0x2f
        /*0002*/ 	.short	(.L_1 - .L_0)
	.align		4
.L_0:
        /*0004*/ 	.word	index@(_Z15vectorAddKernelPKiS0_Pii)
        /*0008*/ 	.word	0x0000000c


	//----- nvinfo : EIATTR_FRAME_SIZE
	.align		4
.L_1:
        /*000c*/ 	.byte	0x04, 0x11
        /*000e*/ 	.short	(.L_3 - .L_2)
	.align		4
.L_2:
        /*0010*/ 	.word	index@(_Z15vectorAddKernelPKiS0_Pii)
        /*0014*/ 	.word	0x00000000


	//----- nvinfo : EIATTR_MIN_STACK_SIZE
	.align		4
.L_3:
        /*0018*/ 	.byte	0x04, 0x12
        /*001a*/ 	.short	(.L_5 - .L_4)
	.align		4
.L_4:
        /*001c*/ 	.word	index@(_Z15vectorAddKernelPKiS0_Pii)
        /*0020*/ 	.word	0x00000000
.L_5:


//--------------------- .nv.compat                --------------------------
	.section	.nv.compat,"",@"SHT_CUDA_COMPAT_INFO"
	.align	4
        /*0000*/ 	.byte	0x02, 0x09, 0x00, 0x00, 0x02, 0x02, 0x01, 0x00, 0x02, 0x05, 0x05, 0x00, 0x03, 0x07, 0x01, 0x01
        /*0010*/ 	.byte	0x02, 0x03, 0x00, 0x00, 0x02, 0x06, 0x01, 0x00, 0x04, 0x0b, 0x08, 0x00, 0x09, 0x00, 0x00, 0x00
        /*0020*/ 	.byte	0x00, 0x00, 0x00, 0x00


//--------------------- .nv.info._Z15vectorAddKernelPKiS0_Pii --------------------------
	.section	.nv.info._Z15vectorAddKernelPKiS0_Pii,"",@"SHT_CUDA_INFO"
	.sectionflags	@""
	.align	4


	//----- nvinfo : EIATTR_CUDA_API_VERSION
	.align		4
        /*0000*/ 	.byte	0x04, 0x37
        /*0002*/ 	.short	(.L_7 - .L_6)
.L_6:
        /*0004*/ 	.word	0x00000082


	//----- nvinfo : EIATTR_KPARAM_INFO
	.align		4
.L_7:
        /*0008*/ 	.byte	0x04, 0x17
        /*000a*/ 	.short	(.L_9 - .L_8)
.L_8:
        /*000c*/ 	.word	0x00000000
        /*0010*/ 	.short	0x0003
        /*0012*/ 	.short	0x0018
        /*0014*/ 	.byte	0x00, 0xf0, 0x11, 0x00


	//----- nvinfo : EIATTR_KPARAM_INFO
	.align		4
.L_9:
        /*0018*/ 	.byte	0x04, 0x17
        /*001a*/ 	.short	(.L_11 - .L_10)
.L_10:
        /*001c*/ 	.word	0x00000000
        /*0020*/ 	.short	0x0002
        /*0022*/ 	.short	0x0010
        /*0024*/ 	.byte	0x00, 0xf5, 0x21, 0x00


	//----- nvinfo : EIATTR_KPARAM_INFO
	.align		4
.L_11:
        /*0028*/ 	.byte	0x04, 0x17
        /*002a*/ 	.short	(.L_13 - .L_12)
.L_12:
        /*002c*/ 	.word	0x00000000
        /*0030*/ 	.short	0x0001
        /*0032*/ 	.short	0x0008
        /*0034*/ 	.byte	0x00, 0xf5, 0x21, 0x00


	//----- nvinfo : EIATTR_KPARAM_INFO
	.align		4
.L_13:
        /*0038*/ 	.byte	0x04, 0x17
        /*003a*/ 	.short	(.L_15 - .L_14)
.L_14:
        /*003c*/ 	.word	0x00000000
        /*0040*/ 	.short	0x0000
        /*0042*/ 	.short	0x0000
        /*0044*/ 	.byte	0x00, 0xf5, 0x21, 0x00


	//----- nvinfo : EIATTR_SPARSE_MMA_MASK
	.align		4
.L_15:
        /*0048*/ 	.byte	0x03, 0x50
        /*004a*/ 	.short	0x0000


	//----- nvinfo : EIATTR_MAXREG_COUNT
	.align		4
        /*004c*/ 	.byte	0x03, 0x1b
        /*004e*/ 	.short	0x00ff


	//----- nvinfo : EIATTR_MERCURY_ISA_VERSION
	.align		4
        /*0050*/ 	.byte	0x03, 0x5f
        /*0052*/ 	.short	0x0101


	//----- nvinfo : EIATTR_VRC_CTA_INIT_COUNT
	.align		4
        /*0054*/ 	.byte	0x02, 0x4a
	.zero		1
	.zero		1


	//----- nvinfo : EIATTR_EXIT_INSTR_OFFSETS
	.align		4
        /*0058*/ 	.byte	0x04, 0x1c
        /*005a*/ 	.short	(.L_17 - .L_16)


	//   ....[0]....
.L_16:
        /*005c*/ 	.word	0x00000070


	//   ....[1]....
        /*0060*/ 	.word	0x00000130


	//----- nvinfo : EIATTR_CBANK_PARAM_SIZE
	.align		4
.L_17:
        /*0064*/ 	.byte	0x03, 0x19
        /*0066*/ 	.short	0x001c


	//----- nvinfo : EIATTR_PARAM_CBANK
	.align		4
        /*0068*/ 	.byte	0x04, 0x0a
        /*006a*/ 	.short	(.L_19 - .L_18)
	.align		4
.L_18:
        /*006c*/ 	.word	index@(.nv.constant0._Z15vectorAddKernelPKiS0_Pii)
        /*0070*/ 	.short	0x0380
        /*0072*/ 	.short	0x001c


	//----- nvinfo : EIATTR_SW_WAR
	.align		4
.L_19:
        /*0074*/ 	.byte	0x04, 0x36
        /*0076*/ 	.short	(.L_21 - .L_20)
.L_20:
        /*0078*/ 	.word	0x00000008
.L_21:


//--------------------- .nv.callgraph             --------------------------
	.section	.nv.callgraph,"",@"SHT_CUDA_CALLGRAPH"
	.align	4
	.sectionentsize	8
	.align		4
        /*0000*/ 	.word	0x00000000
	.align		4
        /*0004*/ 	.word	0xffffffff
	.align		4
        /*0008*/ 	.word	0x00000000
	.align		4
        /*000c*/ 	.word	0xfffffffe
	.align		4
        /*0010*/ 	.word	0x00000000
	.align		4
        /*0014*/ 	.word	0xfffffffd
	.align		4
        /*0018*/ 	.word	0x00000000
	.align		4
        /*001c*/ 	.word	0xfffffffc


//--------------------- .text._Z15vectorAddKernelPKiS0_Pii --------------------------
	.section	.text._Z15vectorAddKernelPKiS0_Pii,"ax",@progbits
	.align	128
        .global         _Z15vectorAddKernelPKiS0_Pii
        .type           _Z15vectorAddKernelPKiS0_Pii,@function
        .size           _Z15vectorAddKernelPKiS0_Pii,(.L_x_1 - _Z15vectorAddKernelPKiS0_Pii)
        .other          _Z15vectorAddKernelPKiS0_Pii,@"STO_CUDA_ENTRY STV_DEFAULT"
_Z15vectorAddKernelPKiS0_Pii:
.text._Z15vectorAddKernelPKiS0_Pii:
[----:B------:R-:W-:Y:S01]  /*0000*/  LDC R1, c[0x0][0x37c] ;  /* 0x0000df00ff017b82 */ /* 0x000fe20000000800 */
[----:B------:R-:W0:Y:S07]  /*0010*/  S2R R0, SR_TID.X ;  /* 0x0000000000007919 */ /* 0x000e2e0000002100 */
[----:B------:R-:W0:Y:S01]  /*0020*/  S2UR UR4, SR_CTAID.X ;  /* 0x00000000000479c3 */ /* 0x000e220000002500 */
[----:B------:R-:W1:Y:S07]  /*0030*/  LDCU UR5, c[0x0][0x398] ;  /* 0x00007300ff0577ac */ /* 0x000e6e0008000800 */
[----:B------:R-:W0:Y:S02]  /*0040*/  LDC R9, c[0x0][0x360] ;  /* 0x0000d800ff097b82 */ /* 0x000e240000000800 */
[----:B0-----:R-:W-:-:S05]  /*0050*/  IMAD R9, R9, UR4, R0 ;  /* 0x0000000409097c24 */ /* 0x001fca000f8e0200 */
[----:B-1----:R-:W-:-:S13]  /*0060*/  ISETP.GE.AND P0, PT, R9, UR5, PT ;  /* 0x0000000509007c0c */ /* 0x002fda000bf06270 */
[----:B------:R-:W-:Y:S05]  /*0070*/  @P0 EXIT ;  /* 0x000000000000094d */ /* 0x000fea0003800000 */
[----:B------:R-:W0:Y:S01]  /*0080*/  LDC.64 R2, c[0x0][0x380] ;  /* 0x0000e000ff027b82 */ /* 0x000e220000000a00 */
[----:B------:R-:W1:Y:S07]  /*0090*/  LDCU.64 UR4, c[0x0][0x358] ;  /* 0x00006b00ff0477ac */ /* 0x000e6e0008000a00 */
[----:B------:R-:W2:Y:S08]  /*00a0*/  LDC.64 R4, c[0x0][0x388] ;  /* 0x0000e200ff047b82 */ /* 0x000eb00000000a00 */
[----:B------:R-:W3:Y:S01]  /*00b0*/  LDC.64 R6, c[0x0][0x390] ;  /* 0x0000e400ff067b82 */ /* 0x000ee20000000a00 */
[----:B0-----:R-:W-:-:S06]  /*00c0*/  IMAD.WIDE R2, R9, 0x4, R2 ;  /* 0x0000000409027825 */ /* 0x001fcc00078e0202 */
[----:B-1----:R-:W4:Y:S01]  /*00d0*/  LDG.E R2, desc[UR4][R2.64] ;  /* 0x0000000402027981 */ /* 0x002f22000c1e1900 */
[----:B--2---:R-:W-:-:S06]  /*00e0*/  IMAD.WIDE R4, R9, 0x4, R4 ;  /* 0x0000000409047825 */ /* 0x004fcc00078e0204 */
[----:B------:R-:W4:Y:S01]  /*00f0*/  LDG.E R5, desc[UR4][R4.64] ;  /* 0x0000000404057981 */ /* 0x000f22000c1e1900 */
[----:B---3--:R-:W-:Y:S01]  /*0100*/  IMAD.WIDE R6, R9, 0x4, R6 ;  /* 0x0000000409067825 */ /* 0x008fe200078e0206 */
[----:B----4-:R-:W-:-:S05]  /*0110*/  IADD3 R9, PT, PT, R2, R5, RZ ;  /* 0x0000000502097210 */ /* 0x010fca0007ffe0ff */
[----:B------:R-:W-:Y:S01]  /*0120*/  STG.E desc[UR4][R6.64], R9 ;  /* 0x0000000906007986 */ /* 0x000fe2000c101904 */
[----:B------:R-:W-:Y:S05]  /*0130*/  EXIT ;  /* 0x000000000000794d */ /* 0x000fea0003800000 */
.L_x_0:
[----:B------:R-:W-:-:S00]  /*0140*/  BRA `(.L_x_0) ;  /* 0xfffffffc00fc7947 */ /* 0x000fc0000383ffff */
[----:B------:R-:W-:-:S00]  /*0150*/  NOP ;  /* 0x0000000000007918 */ /* 0x000fc00000000000 */
        /* <DEDUP_REMOVED lines=10> */
.L_x_1:


//--------------------- .nv.shared.reserved.0     --------------------------
	.section	.nv.shared.reserved.0,"aw",@nobits
	.weak		__nv_reservedSMEM_offset_0_alias
	.size		__nv_reservedSMEM_offset_0_alias, 0, 64
	.other		__nv_reservedSMEM_offset_0_alias,@"STO_CUDA_RESERVED_SHARED STV_DEFAULT"
__nv_reservedSMEM_offset_0_alias:
	.zero		0
	.zero		64


//--------------------- .nv.constant0._Z15vectorAddKernelPKiS0_Pii --------------------------
	.section	.nv.constant0._Z15vectorAddKernelPKiS0_Pii,"a",@progbits
	.sectionflags	@""
	.align	4
.nv.constant0._Z15vectorAddKernelPKiS0_Pii:
	.zero		924


//--------------------- SYMBOLS --------------------------

	.type		.nv.reservedSmem.offset0,@object
	.size		.nv.reservedSmem.offset0,0x4
